//
// Generated by NVIDIA NVVM Compiler
//
// Compiler Build ID: CL-36424714
// Cuda compilation tools, release 13.0, V13.0.88
// Based on NVVM 20.0.0
//

.version 9.0
.target sm_100
.address_size 64

	// .globl	_Z15naive_transposePfS_
// _ZZ14fast_transposePfS_E4tile has been demoted

.visible .entry _Z15naive_transposePfS_(
	.param .u64 .ptr .align 1 _Z15naive_transposePfS__param_0,
	.param .u64 .ptr .align 1 _Z15naive_transposePfS__param_1
)
{
	.reg .b32 	%r<18>;
	.reg .b32 	%f<5>;
	.reg .b64 	%rd<15>;

	ld.param.u64 	%rd1, [_Z15naive_transposePfS__param_0];
	ld.param.u64 	%rd2, [_Z15naive_transposePfS__param_1];
	mov.u32 	%r1, %ctaid.x;
	shl.b32 	%r2, %r1, 5;
	mov.u32 	%r3, %tid.x;
	add.s32 	%r4, %r2, %r3;
	mov.u32 	%r5, %ctaid.y;
	shl.b32 	%r6, %r5, 5;
	mov.u32 	%r7, %tid.y;
	add.s32 	%r8, %r6, %r7;
	mov.u32 	%r9, %nctaid.x;
	shl.b32 	%r10, %r9, 5;
	cvta.to.global.u64 	%rd3, %rd1;
	cvta.to.global.u64 	%rd4, %rd2;
	mad.lo.s32 	%r11, %r8, %r10, %r4;
	mul.wide.s32 	%rd5, %r11, 4;
	add.s64 	%rd6, %rd3, %rd5;
	ld.global.f32 	%f1, [%rd6];
	mad.lo.s32 	%r12, %r4, %r10, %r8;
	mul.wide.s32 	%rd7, %r12, 4;
	add.s64 	%rd8, %rd4, %rd7;
	st.global.f32 	[%rd8], %f1;
	shl.b32 	%r13, %r9, 8;
	add.s32 	%r14, %r11, %r13;
	mul.wide.s32 	%rd9, %r14, 4;
	add.s64 	%rd10, %rd3, %rd9;
	ld.global.f32 	%f2, [%rd10];
	st.global.f32 	[%rd8+32], %f2;
	shl.b32 	%r15, %r9, 9;
	add.s32 	%r16, %r11, %r15;
	mul.wide.s32 	%rd11, %r16, 4;
	add.s64 	%rd12, %rd3, %rd11;
	ld.global.f32 	%f3, [%rd12];
	st.global.f32 	[%rd8+64], %f3;
	add.s32 	%r17, %r16, %r13;
	mul.wide.s32 	%rd13, %r17, 4;
	add.s64 	%rd14, %rd3, %rd13;
	ld.global.f32 	%f4, [%rd14];
	st.global.f32 	[%rd8+96], %f4;
	ret;

}
	// .globl	_Z14fast_transposePfS_
.visible .entry _Z14fast_transposePfS_(
	.param .u64 .ptr .align 1 _Z14fast_transposePfS__param_0,
	.param .u64 .ptr .align 1 _Z14fast_transposePfS__param_1
)
{
	.reg .b32 	%r<31>;
	.reg .b32 	%f<9>;
	.reg .b64 	%rd<21>;
	// demoted variable
	.shared .align 4 .b8 _ZZ14fast_transposePfS_E4tile[4096];
	ld.param.u64 	%rd1, [_Z14fast_transposePfS__param_0];
	ld.param.u64 	%rd2, [_Z14fast_transposePfS__param_1];
	mov.u32 	%r1, %ctaid.x;
	shl.b32 	%r2, %r1, 5;
	mov.u32 	%r3, %tid.x;
	add.s32 	%r4, %r2, %r3;
	mov.u32 	%r5, %ctaid.y;
	shl.b32 	%r6, %r5, 5;
	mov.u32 	%r7, %tid.y;
	add.s32 	%r8, %r6, %r7;
	mov.u32 	%r9, %nctaid.x;
	shl.b32 	%r10, %r9, 5;
	shl.b32 	%r11, %r3, 2;
	mov.u32 	%r12, _ZZ14fast_transposePfS_E4tile;
	add.s32 	%r13, %r12, %r11;
	cvta.to.global.u64 	%rd3, %rd1;
	mad.lo.s32 	%r14, %r8, %r10, %r4;
	mul.wide.s32 	%rd4, %r14, 4;
	add.s64 	%rd5, %rd3, %rd4;
	ld.global.f32 	%f1, [%rd5];
	shl.b32 	%r15, %r7, 7;
	add.s32 	%r16, %r13, %r15;
	st.shared.f32 	[%r16], %f1;
	shl.b32 	%r17, %r9, 8;
	add.s32 	%r18, %r14, %r17;
	mul.wide.s32 	%rd6, %r18, 4;
	add.s64 	%rd7, %rd3, %rd6;
	ld.global.f32 	%f2, [%rd7];
	st.shared.f32 	[%r16+1024], %f2;
	shl.b32 	%r19, %r9, 9;
	add.s32 	%r20, %r14, %r19;
	mul.wide.s32 	%rd8, %r20, 4;
	add.s64 	%rd9, %rd3, %rd8;
	ld.global.f32 	%f3, [%rd9];
	st.shared.f32 	[%r16+2048], %f3;
	add.s32 	%r21, %r20, %r17;
	mul.wide.s32 	%rd10, %r21, 4;
	add.s64 	%rd11, %rd3, %rd10;
	ld.global.f32 	%f4, [%rd11];
	st.shared.f32 	[%r16+3072], %f4;
	bar.sync 	0;
	add.s32 	%r22, %r6, %r3;
	add.s32 	%r23, %r2, %r7;
	mad.lo.s32 	%r24, %r3, 124, %r13;
	cvta.to.global.u64 	%rd12, %rd2;
	shl.b32 	%r25, %r7, 2;
	add.s32 	%r26, %r24, %r25;
	ld.shared.f32 	%f5, [%r26];
	mad.lo.s32 	%r27, %r23, %r10, %r22;
	mul.wide.s32 	%rd13, %r27, 4;
	add.s64 	%rd14, %rd12, %rd13;
	st.global.f32 	[%rd14], %f5;
	ld.shared.f32 	%f6, [%r26+32];
	add.s32 	%r28, %r27, %r17;
	mul.wide.s32 	%rd15, %r28, 4;
	add.s64 	%rd16, %rd12, %rd15;
	st.global.f32 	[%rd16], %f6;
	ld.shared.f32 	%f7, [%r26+64];
	add.s32 	%r29, %r27, %r19;
	mul.wide.s32 	%rd17, %r29, 4;
	add.s64 	%rd18, %rd12, %rd17;
	st.global.f32 	[%rd18], %f7;
	ld.shared.f32 	%f8, [%r26+96];
	add.s32 	%r30, %r29, %r17;
	mul.wide.s32 	%rd19, %r30, 4;
	add.s64 	%rd20, %rd12, %rd19;
	st.global.f32 	[%rd20], %f8;
	ret;

}


// ===== COMPILED SASS (sm_100) =====

	.target	sm_100

	.elftype	@"ET_EXEC"


//--------------------- .note.nv.tkinfo           --------------------------
	.section	.note.nv.tkinfo,"",@"SHT_NOTE"
	.sectionflags	@"SHF_NOTE_NV_TKINFO"
	.tkinfo
        /*0018*/ 	.word	0x00000002
        /*0030*/ 	.string	""
        /*0030*/ 	.string	"ptxas"
        /*0030*/ 	.string	"Cuda compilation tools, release 13.0, V13.0.88"
        /*0030*/ 	.string	"Build cuda_13.0.r13.0/compiler.36424714_0"
        /*0030*/ 	.string	"-arch sm_100 -m 64 "



//--------------------- .note.nv.cuinfo           --------------------------
	.section	.note.nv.cuinfo,"",@"SHT_NOTE"
	.sectionflags	@"SHF_NOTE_NV_CUINFO"
        /*0018*/ 	.short	0x0002
        /*001a*/ 	.short	0x0064
        /*001c*/ 	.short	0x0082
	.zero		2


//--------------------- .nv.info                  --------------------------
	.section	.nv.info,"",@"SHT_CUDA_INFO"
	.align	4


	//----- nvinfo : EIATTR_REGCOUNT
	.align		4
        /*0000*/ 	.byte	0x04, 0x2f
        /*0002*/ 	.short	(.L_1 - .L_0)
	.align		4
.L_0:
        /*0004*/ 	.word	index@(_Z15naive_transposePfS_)
        /*0008*/ 	.word	0x00000010


	//----- nvinfo : EIATTR_FRAME_SIZE
	.align		4
.L_1:
        /*000c*/ 	.byte	0x04, 0x11
        /*000e*/ 	.short	(.L_3 - .L_2)
	.align		4
.L_2:
        /*0010*/ 	.word	index@(_Z15naive_transposePfS_)
        /*0014*/ 	.word	0x00000000


	//----- nvinfo : EIATTR_REGCOUNT
	.align		4
.L_3:
        /*0018*/ 	.byte	0x04, 0x2f
        /*001a*/ 	.short	(.L_5 - .L_4)
	.align		4
.L_4:
        /*001c*/ 	.word	index@(_Z14fast_transposePfS_)
        /*0020*/ 	.word	0x00000018


	//----- nvinfo : EIATTR_FRAME_SIZE
	.align		4
.L_5:
        /*0024*/ 	.byte	0x04, 0x11
        /*0026*/ 	.short	(.L_7 - .L_6)
	.align		4
.L_6:
        /*0028*/ 	.word	index@(_Z14fast_transposePfS_)
        /*002c*/ 	.word	0x00000000


	//----- nvinfo : EIATTR_MIN_STACK_SIZE
	.align		4
.L_7:
        /*0030*/ 	.byte	0x04, 0x12
        /*0032*/ 	.short	(.L_9 - .L_8)
	.align		4
.L_8:
        /*0034*/ 	.word	index@(_Z14fast_transposePfS_)
        /*0038*/ 	.word	0x00000000


	//----- nvinfo : EIATTR_MIN_STACK_SIZE
	.align		4
.L_9:
        /*003c*/ 	.byte	0x04, 0x12
        /*003e*/ 	.short	(.L_11 - .L_10)
	.align		4
.L_10:
        /*0040*/ 	.word	index@(_Z15naive_transposePfS_)
        /*0044*/ 	.word	0x00000000
.L_11:


//--------------------- .nv.compat                --------------------------
	.section	.nv.compat,"",@"SHT_CUDA_COMPAT_INFO"
	.align	4
        /*0000*/ 	.byte	0x02, 0x09, 0x00, 0x00, 0x02, 0x02, 0x01, 0x00, 0x02, 0x05, 0x05, 0x00, 0x03, 0x07, 0x01, 0x01
        /*0010*/ 	.byte	0x02, 0x03, 0x00, 0x00, 0x02, 0x06, 0x01, 0x00, 0x04, 0x0b, 0x08, 0x00, 0x09, 0x00, 0x00, 0x00
        /*0020*/ 	.byte	0x00, 0x00, 0x00, 0x00


//--------------------- .nv.info._Z14fast_transposePfS_ --------------------------
	.section	.nv.info._Z14fast_transposePfS_,"",@"SHT_CUDA_INFO"
	.sectionflags	@""
	.align	4


	//----- nvinfo : EIATTR_CUDA_API_VERSION
	.align		4
        /*0000*/ 	.byte	0x04, 0x37
        /*0002*/ 	.short	(.L_13 - .L_12)
.L_12:
        /*0004*/ 	.word	0x00000082


	//----- nvinfo : EIATTR_KPARAM_INFO
	.align		4
.L_13:
        /*0008*/ 	.byte	0x04, 0x17
        /*000a*/ 	.short	(.L_15 - .L_14)
.L_14:
        /*000c*/ 	.word	0x00000000
        /*0010*/ 	.short	0x0001
        /*0012*/ 	.short	0x0008
        /*0014*/ 	.byte	0x00, 0xf5, 0x21, 0x00


	//----- nvinfo : EIATTR_KPARAM_INFO
	.align		4
.L_15:
        /*0018*/ 	.byte	0x04, 0x17
        /*001a*/ 	.short	(.L_17 - .L_16)
.L_16:
        /*001c*/ 	.word	0x00000000
        /*0020*/ 	.short	0x0000
        /*0022*/ 	.short	0x0000
        /*0024*/ 	.byte	0x00, 0xf5, 0x21, 0x00


	//----- nvinfo : EIATTR_SPARSE_MMA_MASK
	.align		4
.L_17:
        /*0028*/ 	.byte	0x03, 0x50
        /*002a*/ 	.short	0x0000


	//----- nvinfo : EIATTR_MAXREG_COUNT
	.align		4
        /*002c*/ 	.byte	0x03, 0x1b
        /*002e*/ 	.short	0x00ff


	//----- nvinfo : EIATTR_NUM_BARRIERS
	.align		4
        /*0030*/ 	.byte	0x02, 0x4c
        /*0032*/ 	.byte	0x01
	.zero		1


	//----- nvinfo : EIATTR_MERCURY_ISA_VERSION
	.align		4
        /*0034*/ 	.byte	0x03, 0x5f
        /*0036*/ 	.short	0x0101


	//----- nvinfo : EIATTR_VRC_CTA_INIT_COUNT
	.align		4
        /*0038*/ 	.byte	0x02, 0x4a
	.zero		1
	.zero		1


	//----- nvinfo : EIATTR_EXIT_INSTR_OFFSETS
	.align		4
        /*003c*/ 	.byte	0x04, 0x1c
        /*003e*/ 	.short	(.L_19 - .L_18)


	//   ....[0]....
.L_18:
        /*0040*/ 	.word	0x00000360


	//----- nvinfo : EIATTR_CBANK_PARAM_SIZE
	.align		4
.L_19:
        /*0044*/ 	.byte	0x03, 0x19
        /*0046*/ 	.short	0x0010


	//----- nvinfo : EIATTR_PARAM_CBANK
	.align		4
        /*0048*/ 	.byte	0x04, 0x0a
        /*004a*/ 	.short	(.L_21 - .L_20)
	.align		4
.L_20:
        /*004c*/ 	.word	index@(.nv.constant0._Z14fast_transposePfS_)
        /*0050*/ 	.short	0x0380
        /*0052*/ 	.short	0x0010


	//----- nvinfo : EIATTR_SW_WAR
	.align		4
.L_21:
        /*0054*/ 	.byte	0x04, 0x36
        /*0056*/ 	.short	(.L_23 - .L_22)
.L_22:
        /*0058*/ 	.word	0x00000008
.L_23:


//--------------------- .nv.info._Z15naive_transposePfS_ --------------------------
	.section	.nv.info._Z15naive_transposePfS_,"",@"SHT_CUDA_INFO"
	.sectionflags	@""
	.align	4


	//----- nvinfo : EIATTR_CUDA_API_VERSION
	.align		4
        /*0000*/ 	.byte	0x04, 0x37
        /*0002*/ 	.short	(.L_25 - .L_24)
.L_24:
        /*0004*/ 	.word	0x00000082


	//----- nvinfo : EIATTR_KPARAM_INFO
	.align		4
.L_25:
        /*0008*/ 	.byte	0x04, 0x17
        /*000a*/ 	.short	(.L_27 - .L_26)
.L_26:
        /*000c*/ 	.word	0x00000000
        /*0010*/ 	.short	0x0001
        /*0012*/ 	.short	0x0008
        /*0014*/ 	.byte	0x00, 0xf5, 0x21, 0x00


	//----- nvinfo : EIATTR_KPARAM_INFO
	.align		4
.L_27:
        /*0018*/ 	.byte	0x04, 0x17
        /*001a*/ 	.short	(.L_29 - .L_28)
.L_28:
        /*001c*/ 	.word	0x00000000
        /*0020*/ 	.short	0x0000
        /*0022*/ 	.short	0x0000
        /*0024*/ 	.byte	0x00, 0xf5, 0x21, 0x00


	//----- nvinfo : EIATTR_SPARSE_MMA_MASK
	.align		4
.L_29:
        /*0028*/ 	.byte	0x03, 0x50
        /*002a*/ 	.short	0x0000


	//----- nvinfo : EIATTR_MAXREG_COUNT
	.align		4
        /*002c*/ 	.byte	0x03, 0x1b
        /*002e*/ 	.short	0x00ff


	//----- nvinfo : EIATTR_MERCURY_ISA_VERSION
	.align		4
        /*0030*/ 	.byte	0x03, 0x5f
        /*0032*/ 	.short	0x0101


	//----- nvinfo : EIATTR_VRC_CTA_INIT_COUNT
	.align		4
        /*0034*/ 	.byte	0x02, 0x4a
	.zero		1
	.zero		1


	//----- nvinfo : EIATTR_EXIT_INSTR_OFFSETS
	.align		4
        /*0038*/ 	.byte	0x04, 0x1c
        /*003a*/ 	.short	(.L_31 - .L_30)


	//   ....[0]....
.L_30:
        /*003c*/ 	.word	0x000001e0


	//----- nvinfo : EIATTR_CBANK_PARAM_SIZE
	.align		4
.L_31:
        /*0040*/ 	.byte	0x03, 0x19
        /*0042*/ 	.short	0x0010


	//----- nvinfo : EIATTR_PARAM_CBANK
	.align		4
        /*0044*/ 	.byte	0x04, 0x0a
        /*0046*/ 	.short	(.L_33 - .L_32)
	.align		4
.L_32:
        /*0048*/ 	.word	index@(.nv.constant0._Z15naive_transposePfS_)
        /*004c*/ 	.short	0x0380
        /*004e*/ 	.short	0x0010


	//----- nvinfo : EIATTR_SW_WAR
	.align		4
.L_33:
        /*0050*/ 	.byte	0x04, 0x36
        /*0052*/ 	.short	(.L_35 - .L_34)
.L_34:
        /*0054*/ 	.word	0x00000008
.L_35:


//--------------------- .nv.callgraph             --------------------------
	.section	.nv.callgraph,"",@"SHT_CUDA_CALLGRAPH"
	.align	4
	.sectionentsize	8
	.align		4
        /*0000*/ 	.word	0x00000000
	.align		4
        /*0004*/ 	.word	0xffffffff
	.align		4
        /*0008*/ 	.word	0x00000000
	.align		4
        /*000c*/ 	.word	0xfffffffe
	.align		4
        /*0010*/ 	.word	0x00000000
	.align		4
        /*0014*/ 	.word	0xfffffffd
	.align		4
        /*0018*/ 	.word	0x00000000
	.align		4
        /*001c*/ 	.word	0xfffffffc


//--------------------- .text._Z14fast_transposePfS_ --------------------------
	.section	.text._Z14fast_transposePfS_,"ax",@progbits
	.align	128
        .global         _Z14fast_transposePfS_
        .type           _Z14fast_transposePfS_,@function
        .size           _Z14fast_transposePfS_,(.L_x_2 - _Z14fast_transposePfS_)
        .other          _Z14fast_transposePfS_,@"STO_CUDA_ENTRY STV_DEFAULT"
_Z14fast_transposePfS_:
.text._Z14fast_transposePfS_:
[----:B------:R-:W-:Y:S01]  /*0000*/  LDC R1, c[0x0][0x37c] ;  /* 0x0000df00ff017b82 */ /* 0x000fe20000000800 */
[----:B------:R-:W0:Y:S07]  /*0010*/  S2R R6, SR_CTAID.X ;  /* 0x0000000000067919 */ /* 0x000e2e0000002500 */
[----:B------:R-:W1:Y:S01]  /*0020*/  LDC R4, c[0x0][0x370] ;  /* 0x0000dc00ff047b82 */ /* 0x000e620000000800 */
[----:B------:R-:W2:Y:S01]  /*0030*/  LDCU.64 UR6, c[0x0][0x358] ;  /* 0x00006b00ff0677ac */ /* 0x000ea20008000a00 */
[----:B------:R-:W0:Y:S01]  /*0040*/  S2R R5, SR_TID.X ;  /* 0x0000000000057919 */ /* 0x000e220000002100 */
[----:B------:R-:W3:Y:S05]  /*0050*/  S2R R0, SR_CTAID.Y ;  /* 0x0000000000007919 */ /* 0x000eea0000002600 */
[----:B------:R-:W4:Y:S01]  /*0060*/  LDC.64 R2, c[0x0][0x380] ;  /* 0x0000e000ff027b82 */ /* 0x000f220000000a00 */
[----:B------:R-:W3:Y:S01]  /*0070*/  S2R R7, SR_TID.Y ;  /* 0x0000000000077919 */ /* 0x000ee20000002200 */
[----:B-1----:R-:W-:-:S02]  /*0080*/  SHF.L.U32 R8, R4, 0x5, RZ ;  /* 0x0000000504087819 */ /* 0x002fc400000006ff */
[----:B0-----:R-:W-:Y:S02]  /*0090*/  LEA R9, R6, R5, 0x5 ;  /* 0x0000000506097211 */ /* 0x001fe400078e28ff */
[----:B---3--:R-:W-:-:S05]  /*00a0*/  LEA R10, R0, R7, 0x5 ;  /* 0x00000007000a7211 */ /* 0x008fca00078e28ff */
[----:B------:R-:W-:-:S04]  /*00b0*/  IMAD R9, R10, R8, R9 ;  /* 0x000000080a097224 */ /* 0x000fc800078e0209 */
[--C-:B----4-:R-:W-:Y:S01]  /*00c0*/  IMAD.WIDE R10, R9, 0x4, R2.reuse ;  /* 0x00000004090a7825 */ /* 0x110fe200078e0202 */
[CC--:B------:R-:W-:Y:S02]  /*00d0*/  LEA R15, R4.reuse, R9.reuse, 0x9 ;  /* 0x00000009040f7211 */ /* 0x0c0fe400078e48ff */
[C---:B------:R-:W-:Y:S02]  /*00e0*/  LEA R13, R4.reuse, R9, 0x8 ;  /* 0x00000009040d7211 */ /* 0x040fe400078e40ff */
[----:B------:R-:W-:Y:S01]  /*00f0*/  LEA R17, R4, R15, 0x8 ;  /* 0x0000000f04117211 */ /* 0x000fe200078e40ff */
[--C-:B------:R-:W-:Y:S01]  /*0100*/  IMAD.WIDE R14, R15, 0x4, R2.reuse ;  /* 0x000000040f0e7825 */ /* 0x100fe200078e0202 */
[----:B--2---:R-:W2:Y:S03]  /*0110*/  LDG.E R10, desc[UR6][R10.64] ;  /* 0x000000060a0a7981 */ /* 0x004ea6000c1e1900 */
[----:B------:R-:W-:-:S02]  /*0120*/  IMAD.WIDE R12, R13, 0x4, R2 ;  /* 0x000000040d0c7825 */ /* 0x000fc400078e0202 */
[----:B------:R-:W3:Y:S02]  /*0130*/  LDG.E R14, desc[UR6][R14.64] ;  /* 0x000000060e0e7981 */ /* 0x000ee4000c1e1900 */
[----:B------:R-:W-:Y:S02]  /*0140*/  IMAD.WIDE R2, R17, 0x4, R2 ;  /* 0x0000000411027825 */ /* 0x000fe400078e0202 */
[----:B------:R-:W4:Y:S04]  /*0150*/  LDG.E R12, desc[UR6][R12.64] ;  /* 0x000000060c0c7981 */ /* 0x000f28000c1e1900 */
[----:B------:R0:W5:Y:S01]  /*0160*/  LDG.E R18, desc[UR6][R2.64] ;  /* 0x0000000602127981 */ /* 0x000162000c1e1900 */
[----:B------:R-:W1:Y:S01]  /*0170*/  S2UR UR5, SR_CgaCtaId ;  /* 0x00000000000579c3 */ /* 0x000e620000008800 */
[----:B------:R-:W-:-:S07]  /*0180*/  UMOV UR4, 0x400 ;  /* 0x0000040000047882 */ /* 0x000fce0000000000 */
[----:B0-----:R-:W0:Y:S01]  /*0190*/  LDC.64 R2, c[0x0][0x388] ;  /* 0x0000e200ff027b82 */ /* 0x001e220000000a00 */
[----:B-1----:R-:W-:-:S06]  /*01a0*/  ULEA UR4, UR5, UR4, 0x18 ;  /* 0x0000000405047291 */ /* 0x002fcc000f8ec0ff */
[----:B------:R-:W-:-:S04]  /*01b0*/  LEA R16, R5, UR4, 0x2 ;  /* 0x0000000405107c11 */ /* 0x000fc8000f8e10ff */
[----:B------:R-:W-:Y:S01]  /*01c0*/  LEA R9, R7, R16, 0x7 ;  /* 0x0000001007097211 */ /* 0x000fe200078e38ff */
[----:B------:R-:W-:-:S05]  /*01d0*/  IMAD R16, R5, 0x7c, R16 ;  /* 0x0000007c05107824 */ /* 0x000fca00078e0210 */
[----:B------:R-:W-:Y:S02]  /*01e0*/  LEA R16, R7, R16, 0x2 ;  /* 0x0000001007107211 */ /* 0x000fe400078e10ff */
[----:B------:R-:W-:Y:S02]  /*01f0*/  LEA R5, R0, R5, 0x5 ;  /* 0x0000000500057211 */ /* 0x000fe400078e28ff */
[----:B------:R-:W-:-:S05]  /*0200*/  LEA R6, R6, R7, 0x5 ;  /* 0x0000000706067211 */ /* 0x000fca00078e28ff */
[----:B------:R-:W-:-:S05]  /*0210*/  IMAD R5, R8, R6, R5 ;  /* 0x0000000608057224 */ /* 0x000fca00078e0205 */
[CC--:B------:R-:W-:Y:S02]  /*0220*/  LEA R17, R4.reuse, R5.reuse, 0x9 ;  /* 0x0000000504117211 */ /* 0x0c0fe400078e48ff */
[C---:B------:R-:W-:Y:S02]  /*0230*/  LEA R7, R4.reuse, R5, 0x8 ;  /* 0x0000000504077211 */ /* 0x040fe400078e40ff */
[----:B------:R-:W-:Y:S01]  /*0240*/  LEA R21, R4, R17, 0x8 ;  /* 0x0000001104157211 */ /* 0x000fe200078e40ff */
[----:B0-----:R-:W-:-:S04]  /*0250*/  IMAD.WIDE R4, R5, 0x4, R2 ;  /* 0x0000000405047825 */ /* 0x001fc800078e0202 */
[--C-:B------:R-:W-:Y:S01]  /*0260*/  IMAD.WIDE R6, R7, 0x4, R2.reuse ;  /* 0x0000000407067825 */ /* 0x100fe200078e0202 */
[----:B--2---:R-:W-:Y:S04]  /*0270*/  STS [R9], R10 ;  /* 0x0000000a09007388 */ /* 0x004fe80000000800 */
[----:B---3--:R-:W-:Y:S04]  /*0280*/  STS [R9+0x800], R14 ;  /* 0x0008000e09007388 */ /* 0x008fe80000000800 */
[----:B----4-:R-:W-:Y:S04]  /*0290*/  STS [R9+0x400], R12 ;  /* 0x0004000c09007388 */ /* 0x010fe80000000800 */
[----:B-----5:R0:W-:Y:S01]  /*02a0*/  STS [R9+0xc00], R18 ;  /* 0x000c001209007388 */ /* 0x0201e20000000800 */
[----:B------:R-:W-:Y:S06]  /*02b0*/  BAR.SYNC.DEFER_BLOCKING 0x0 ;  /* 0x0000000000007b1d */ /* 0x000fec0000010000 */
[----:B------:R-:W1:Y:S04]  /*02c0*/  LDS R11, [R16] ;  /* 0x00000000100b7984 */ /* 0x000e680000000800 */
[----:B------:R-:W2:Y:S04]  /*02d0*/  LDS R13, [R16+0x20] ;  /* 0x00002000100d7984 */ /* 0x000ea80000000800 */
[----:B------:R-:W3:Y:S04]  /*02e0*/  LDS R15, [R16+0x40] ;  /* 0x00004000100f7984 */ /* 0x000ee80000000800 */
[----:B------:R-:W4:Y:S01]  /*02f0*/  LDS R19, [R16+0x60] ;  /* 0x0000600010137984 */ /* 0x000f220000000800 */
[----:B0-----:R-:W-:-:S04]  /*0300*/  IMAD.WIDE R8, R17, 0x4, R2 ;  /* 0x0000000411087825 */ /* 0x001fc800078e0202 */
[----:B------:R-:W-:Y:S01]  /*0310*/  IMAD.WIDE R2, R21, 0x4, R2 ;  /* 0x0000000415027825 */ /* 0x000fe200078e0202 */
[----:B-1----:R-:W-:Y:S04]  /*0320*/  STG.E desc[UR6][R4.64], R11 ;  /* 0x0000000b04007986 */ /* 0x002fe8000c101906 */
[----:B--2---:R-:W-:Y:S04]  /*0330*/  STG.E desc[UR6][R6.64], R13 ;  /* 0x0000000d06007986 */ /* 0x004fe8000c101906 */
[----:B---3--:R-:W-:Y:S04]  /*0340*/  STG.E desc[UR6][R8.64], R15 ;  /* 0x0000000f08007986 */ /* 0x008fe8000c101906 */
[----:B----4-:R-:W-:Y:S01]  /*0350*/  STG.E desc[UR6][R2.64], R19 ;  /* 0x0000001302007986 */ /* 0x010fe2000c101906 */
[----:B------:R-:W-:Y:S05]  /*0360*/  EXIT ;  /* 0x000000000000794d */ /* 0x000fea0003800000 */
.L_x_0:
[----:B------:R-:W-:-:S00]  /*0370*/  BRA `(.L_x_0) ;  /* 0xfffffffc00fc7947 */ /* 0x000fc0000383ffff */
[----:B------:R-:W-:-:S00]  /*0380*/  NOP ;  /* 0x0000000000007918 */ /* 0x000fc00000000000 */
[----:B------:R-:W-:-:S00]  /*0390*/  NOP ;  /* 0x0000000000007918 */ /* 0x000fc00000000000 */
[----:B------:R-:W-:-:S00]  /*03a0*/  NOP ;  /* 0x0000000000007918 */ /* 0x000fc00000000000 */
[----:B------:R-:W-:-:S00]  /*03b0*/  NOP ;  /* 0x0000000000007918 */ /* 0x000fc00000000000 */
[----:B------:R-:W-:-:S00]  /*03c0*/  NOP ;  /* 0x0000000000007918 */ /* 0x000fc00000000000 */
[----:B------:R-:W-:-:S00]  /*03d0*/  NOP ;  /* 0x0000000000007918 */ /* 0x000fc00000000000 */
[----:B------:R-:W-:-:S00]  /*03e0*/  NOP ;  /* 0x0000000000007918 */ /* 0x000fc00000000000 */
[----:B------:R-:W-:-:S00]  /*03f0*/  NOP ;  /* 0x0000000000007918 */ /* 0x000fc00000000000 */
.L_x_2:


//--------------------- .text._Z15naive_transposePfS_ --------------------------
	.section	.text._Z15naive_transposePfS_,"ax",@progbits
	.align	128
        .global         _Z15naive_transposePfS_
        .type           _Z15naive_transposePfS_,@function
        .size           _Z15naive_transposePfS_,(.L_x_3 - _Z15naive_transposePfS_)
        .other          _Z15naive_transposePfS_,@"STO_CUDA_ENTRY STV_DEFAULT"
_Z15naive_transposePfS_:
.text._Z15naive_transposePfS_:
[----:B------:R-:W-:Y:S01]  /*0000*/  LDC R1, c[0x0][0x37c] ;  /* 0x0000df00ff017b82 */ /* 0x000fe20000000800 */
[----:B------:R-:W0:Y:S07]  /*0010*/  S2R R0, SR_CTAID.X ;  /* 0x0000000000007919 */ /* 0x000e2e0000002500 */
[----:B------:R-:W1:Y:S01]  /*0020*/  LDC R12, c[0x0][0x370] ;  /* 0x0000dc00ff0c7b82 */ /* 0x000e620000000800 */
[----:B------:R-:W2:Y:S01]  /*0030*/  LDCU.64 UR4, c[0x0][0x358] ;  /* 0x00006b00ff0477ac */ /* 0x000ea20008000a00 */
[----:B------:R-:W0:Y:S01]  /*0040*/  S2R R5, SR_TID.X ;  /* 0x0000000000057919 */ /* 0x000e220000002100 */
[----:B------:R-:W3:Y:S05]  /*0050*/  S2R R9, SR_CTAID.Y ;  /* 0x0000000000097919 */ /* 0x000eea0000002600 */
[----:B------:R-:W4:Y:S01]  /*0060*/  LDC.64 R2, c[0x0][0x380] ;  /* 0x0000e000ff027b82 */ /* 0x000f220000000a00 */
[----:B------:R-:W3:Y:S07]  /*0070*/  S2R R4, SR_TID.Y ;  /* 0x0000000000047919 */ /* 0x000eee0000002200 */
[----:B------:R-:W5:Y:S01]  /*0080*/  LDC.64 R6, c[0x0][0x388] ;  /* 0x0000e200ff067b82 */ /* 0x000f620000000a00 */
[----:B-1----:R-:W-:-:S02]  /*0090*/  SHF.L.U32 R8, R12, 0x5, RZ ;  /* 0x000000050c087819 */ /* 0x002fc400000006ff */
[----:B0-----:R-:W-:Y:S02]  /*00a0*/  LEA R0, R0, R5, 0x5 ;  /* 0x0000000500007211 */ /* 0x001fe400078e28ff */
[----:B---3--:R-:W-:-:S05]  /*00b0*/  LEA R9, R9, R4, 0x5 ;  /* 0x0000000409097211 */ /* 0x008fca00078e28ff */
[----:B------:R-:W-:-:S04]  /*00c0*/  IMAD R11, R9, R8, R0 ;  /* 0x00000008090b7224 */ /* 0x000fc800078e0200 */
[----:B----4-:R-:W-:-:S06]  /*00d0*/  IMAD.WIDE R4, R11, 0x4, R2 ;  /* 0x000000040b047825 */ /* 0x010fcc00078e0202 */
[----:B--2---:R-:W2:Y:S01]  /*00e0*/  LDG.E R5, desc[UR4][R4.64] ;  /* 0x0000000404057981 */ /* 0x004ea2000c1e1900 */
[----:B------:R-:W-:Y:S01]  /*00f0*/  IMAD R9, R0, R8, R9 ;  /* 0x0000000800097224 */ /* 0x000fe200078e0209 */
[----:B------:R-:W-:-:S03]  /*0100*/  LEA R13, R12, R11, 0x8 ;  /* 0x0000000b0c0d7211 */ /* 0x000fc600078e40ff */
[----:B-----5:R-:W-:-:S04]  /*0110*/  IMAD.WIDE R6, R9, 0x4, R6 ;  /* 0x0000000409067825 */ /* 0x020fc800078e0206 */
[----:B------:R-:W-:Y:S01]  /*0120*/  IMAD.WIDE R8, R13, 0x4, R2 ;  /* 0x000000040d087825 */ /* 0x000fe200078e0202 */
[----:B--2---:R-:W-:Y:S05]  /*0130*/  STG.E desc[UR4][R6.64], R5 ;  /* 0x0000000506007986 */ /* 0x004fea000c101904 */
[----:B------:R-:W2:Y:S01]  /*0140*/  LDG.E R9, desc[UR4][R8.64] ;  /* 0x0000000408097981 */ /* 0x000ea2000c1e1900 */
[----:B------:R-:W-:-:S05]  /*0150*/  LEA R13, R12, R11, 0x9 ;  /* 0x0000000b0c0d7211 */ /* 0x000fca00078e48ff */
[--C-:B------:R-:W-:Y:S01]  /*0160*/  IMAD.WIDE R10, R13, 0x4, R2.reuse ;  /* 0x000000040d0a7825 */ /* 0x100fe200078e0202 */
[----:B------:R-:W-:Y:S01]  /*0170*/  LEA R13, R12, R13, 0x8 ;  /* 0x0000000d0c0d7211 */ /* 0x000fe200078e40ff */
[----:B--2---:R-:W-:Y:S04]  /*0180*/  STG.E desc[UR4][R6.64+0x20], R9 ;  /* 0x0000200906007986 */ /* 0x004fe8000c101904 */
[----:B------:R-:W2:Y:S01]  /*0190*/  LDG.E R11, desc[UR4][R10.64] ;  /* 0x000000040a0b7981 */ /* 0x000ea2000c1e1900 */
[----:B------:R-:W-:-:S03]  /*01a0*/  IMAD.WIDE R2, R13, 0x4, R2 ;  /* 0x000000040d027825 */ /* 0x000fc600078e0202 */
[----:B--2---:R-:W-:Y:S04]  /*01b0*/  STG.E desc[UR4][R6.64+0x40], R11 ;  /* 0x0000400b06007986 */ /* 0x004fe8000c101904 */
[----:B------:R-:W2:Y:S04]  /*01c0*/  LDG.E R3, desc[UR4][R2.64] ;  /* 0x0000000402037981 */ /* 0x000ea8000c1e1900 */
[----:B--2---:R-:W-:Y:S01]  /*01d0*/  STG.E desc[UR4][R6.64+0x60], R3 ;  /* 0x0000600306007986 */ /* 0x004fe2000c101904 */
[----:B------:R-:W-:Y:S05]  /*01e0*/  EXIT ;  /* 0x000000000000794d */ /* 0x000fea0003800000 */
.L_x_1:
        /* <DEDUP_REMOVED lines=9> */
.L_x_3:


//--------------------- .nv.shared._Z14fast_transposePfS_ --------------------------
	.section	.nv.shared._Z14fast_transposePfS_,"aw",@nobits
	.sectionflags	@""
	.align	4
.nv.shared._Z14fast_transposePfS_:
	.zero		5120


//--------------------- .nv.shared.reserved.0     --------------------------
	.section	.nv.shared.reserved.0,"aw",@nobits
	.weak		__nv_reservedSMEM_offset_0_alias
	.size		__nv_reservedSMEM_offset_0_alias, 0, 64
	.other		__nv_reservedSMEM_offset_0_alias,@"STO_CUDA_RESERVED_SHARED STV_DEFAULT"
__nv_reservedSMEM_offset_0_alias:
	.zero		0
	.zero		64


//--------------------- .nv.constant0._Z14fast_transposePfS_ --------------------------
	.section	.nv.constant0._Z14fast_transposePfS_,"a",@progbits
	.sectionflags	@""
	.align	4
.nv.constant0._Z14fast_transposePfS_:
	.zero		912


//--------------------- .nv.constant0._Z15naive_transposePfS_ --------------------------
	.section	.nv.constant0._Z15naive_transposePfS_,"a",@progbits
	.sectionflags	@""
	.align	4
.nv.constant0._Z15naive_transposePfS_:
	.zero		912


//--------------------- SYMBOLS --------------------------

	.type		.nv.reservedSmem.offset0,@object
	.size		.nv.reservedSmem.offset0,0x4
	.type		.nv.reservedSmem.cap,@object
	.size		.nv.reservedSmem.cap,0x4
